//
// Generated by NVIDIA NVVM Compiler
//
// Compiler Build ID: CL-36424714
// Cuda compilation tools, release 13.0, V13.0.88
// Based on NVVM 20.0.0
//

.version 9.0
.target sm_100
.address_size 64

	// .globl	_Z14RGBToGrayscalePhS_iii

.visible .entry _Z14RGBToGrayscalePhS_iii(
	.param .u64 .ptr .align 1 _Z14RGBToGrayscalePhS_iii_param_0,
	.param .u64 .ptr .align 1 _Z14RGBToGrayscalePhS_iii_param_1,
	.param .u32 _Z14RGBToGrayscalePhS_iii_param_2,
	.param .u32 _Z14RGBToGrayscalePhS_iii_param_3,
	.param .u32 _Z14RGBToGrayscalePhS_iii_param_4
)
{
	.reg .pred 	%p<4>;
	.reg .b16 	%rs<4>;
	.reg .b32 	%r<17>;
	.reg .b32 	%f<7>;
	.reg .b64 	%rd<9>;

	ld.param.u64 	%rd1, [_Z14RGBToGrayscalePhS_iii_param_0];
	ld.param.u64 	%rd2, [_Z14RGBToGrayscalePhS_iii_param_1];
	ld.param.u32 	%r3, [_Z14RGBToGrayscalePhS_iii_param_2];
	ld.param.u32 	%r5, [_Z14RGBToGrayscalePhS_iii_param_3];
	ld.param.u32 	%r4, [_Z14RGBToGrayscalePhS_iii_param_4];
	mov.u32 	%r7, %tid.x;
	mov.u32 	%r8, %ctaid.x;
	mov.u32 	%r9, %ntid.x;
	mad.lo.s32 	%r1, %r8, %r9, %r7;
	mov.u32 	%r10, %tid.y;
	mov.u32 	%r11, %ctaid.y;
	mov.u32 	%r12, %ntid.y;
	mad.lo.s32 	%r13, %r11, %r12, %r10;
	setp.ge.s32 	%p1, %r1, %r3;
	setp.ge.s32 	%p2, %r13, %r5;
	or.pred  	%p3, %p1, %p2;
	@%p3 bra 	$L__BB0_2;
	cvta.to.global.u64 	%rd3, %rd2;
	cvta.to.global.u64 	%rd4, %rd1;
	mad.lo.s32 	%r14, %r3, %r13, %r1;
	mul.lo.s32 	%r15, %r14, %r4;
	cvt.s64.s32 	%rd5, %r15;
	add.s64 	%rd6, %rd3, %rd5;
	ld.global.u8 	%rs1, [%rd6];
	ld.global.u8 	%rs2, [%rd6+1];
	ld.global.u8 	%rs3, [%rd6+2];
	cvt.rn.f32.u16 	%f1, %rs1;
	cvt.rn.f32.u16 	%f2, %rs2;
	mul.f32 	%f3, %f2, 0f3F35C28F;
	fma.rn.f32 	%f4, %f1, 0f3E570A3D, %f3;
	cvt.rn.f32.u16 	%f5, %rs3;
	fma.rn.f32 	%f6, %f5, 0f3D8F5C29, %f4;
	cvt.rzi.u32.f32 	%r16, %f6;
	cvt.s64.s32 	%rd7, %r14;
	add.s64 	%rd8, %rd4, %rd7;
	st.global.u8 	[%rd8], %r16;
$L__BB0_2:
	ret;

}


// ===== COMPILED SASS (sm_100) =====

	.target	sm_100

	.elftype	@"ET_EXEC"


//--------------------- .note.nv.tkinfo           --------------------------
	.section	.note.nv.tkinfo,"",@"SHT_NOTE"
	.sectionflags	@"SHF_NOTE_NV_TKINFO"
	.tkinfo
        /*0018*/ 	.word	0x00000002
        /*0030*/ 	.string	""
        /*0030*/ 	.string	"ptxas"
        /*0030*/ 	.string	"Cuda compilation tools, release 13.0, V13.0.88"
        /*0030*/ 	.string	"Build cuda_13.0.r13.0/compiler.36424714_0"
        /*0030*/ 	.string	"-arch sm_100 -m 64 "



//--------------------- .note.nv.cuinfo           --------------------------
	.section	.note.nv.cuinfo,"",@"SHT_NOTE"
	.sectionflags	@"SHF_NOTE_NV_CUINFO"
        /*0018*/ 	.short	0x0002
        /*001a*/ 	.short	0x0064
        /*001c*/ 	.short	0x0082
	.zero		2


//--------------------- .nv.info                  --------------------------
	.section	.nv.info,"",@"SHT_CUDA_INFO"
	.align	4


	//----- nvinfo : EIATTR_REGCOUNT
	.align		4
        /*0000*/ 	.byte	0x04, 0x2f
        /*0002*/ 	.short	(.L_1 - .L_0)
	.align		4
.L_0:
        /*0004*/ 	.word	index@(_Z14RGBToGrayscalePhS_iii)
        /*0008*/ 	.word	0x0000000a


	//----- nvinfo : EIATTR_FRAME_SIZE
	.align		4
.L_1:
        /*000c*/ 	.byte	0x04, 0x11
        /*000e*/ 	.short	(.L_3 - .L_2)
	.align		4
.L_2:
        /*0010*/ 	.word	index@(_Z14RGBToGrayscalePhS_iii)
        /*0014*/ 	.word	0x00000000


	//----- nvinfo : EIATTR_MIN_STACK_SIZE
	.align		4
.L_3:
        /*0018*/ 	.byte	0x04, 0x12
        /*001a*/ 	.short	(.L_5 - .L_4)
	.align		4
.L_4:
        /*001c*/ 	.word	index@(_Z14RGBToGrayscalePhS_iii)
        /*0020*/ 	.word	0x00000000
.L_5:


//--------------------- .nv.compat                --------------------------
	.section	.nv.compat,"",@"SHT_CUDA_COMPAT_INFO"
	.align	4
        /*0000*/ 	.byte	0x02, 0x09, 0x00, 0x00, 0x02, 0x02, 0x01, 0x00, 0x02, 0x05, 0x05, 0x00, 0x03, 0x07, 0x01, 0x01
        /*0010*/ 	.byte	0x02, 0x03, 0x00, 0x00, 0x02, 0x06, 0x01, 0x00, 0x04, 0x0b, 0x08, 0x00, 0x09, 0x00, 0x00, 0x00
        /*0020*/ 	.byte	0x00, 0x00, 0x00, 0x00


//--------------------- .nv.info._Z14RGBToGrayscalePhS_iii --------------------------
	.section	.nv.info._Z14RGBToGrayscalePhS_iii,"",@"SHT_CUDA_INFO"
	.sectionflags	@""
	.align	4


	//----- nvinfo : EIATTR_CUDA_API_VERSION
	.align		4
        /*0000*/ 	.byte	0x04, 0x37
        /*0002*/ 	.short	(.L_7 - .L_6)
.L_6:
        /*0004*/ 	.word	0x00000082


	//----- nvinfo : EIATTR_KPARAM_INFO
	.align		4
.L_7:
        /*0008*/ 	.byte	0x04, 0x17
        /*000a*/ 	.short	(.L_9 - .L_8)
.L_8:
        /*000c*/ 	.word	0x00000000
        /*0010*/ 	.short	0x0004
        /*0012*/ 	.short	0x0018
        /*0014*/ 	.byte	0x00, 0xf0, 0x11, 0x00


	//----- nvinfo : EIATTR_KPARAM_INFO
	.align		4
.L_9:
        /*0018*/ 	.byte	0x04, 0x17
        /*001a*/ 	.short	(.L_11 - .L_10)
.L_10:
        /*001c*/ 	.word	0x00000000
        /*0020*/ 	.short	0x0003
        /*0022*/ 	.short	0x0014
        /*0024*/ 	.byte	0x00, 0xf0, 0x11, 0x00


	//----- nvinfo : EIATTR_KPARAM_INFO
	.align		4
.L_11:
        /*0028*/ 	.byte	0x04, 0x17
        /*002a*/ 	.short	(.L_13 - .L_12)
.L_12:
        /*002c*/ 	.word	0x00000000
        /*0030*/ 	.short	0x0002
        /*0032*/ 	.short	0x0010
        /*0034*/ 	.byte	0x00, 0xf0, 0x11, 0x00


	//----- nvinfo : EIATTR_KPARAM_INFO
	.align		4
.L_13:
        /*0038*/ 	.byte	0x04, 0x17
        /*003a*/ 	.short	(.L_15 - .L_14)
.L_14:
        /*003c*/ 	.word	0x00000000
        /*0040*/ 	.short	0x0001
        /*0042*/ 	.short	0x0008
        /*0044*/ 	.byte	0x00, 0xf5, 0x21, 0x00


	//----- nvinfo : EIATTR_KPARAM_INFO
	.align		4
.L_15:
        /*0048*/ 	.byte	0x04, 0x17
        /*004a*/ 	.short	(.L_17 - .L_16)
.L_16:
        /*004c*/ 	.word	0x00000000
        /*0050*/ 	.short	0x0000
        /*0052*/ 	.short	0x0000
        /*0054*/ 	.byte	0x00, 0xf5, 0x21, 0x00


	//----- nvinfo : EIATTR_SPARSE_MMA_MASK
	.align		4
.L_17:
        /*0058*/ 	.byte	0x03, 0x50
        /*005a*/ 	.short	0x0000


	//----- nvinfo : EIATTR_MAXREG_COUNT
	.align		4
        /*005c*/ 	.byte	0x03, 0x1b
        /*005e*/ 	.short	0x00ff


	//----- nvinfo : EIATTR_MERCURY_ISA_VERSION
	.align		4
        /*0060*/ 	.byte	0x03, 0x5f
        /*0062*/ 	.short	0x0101


	//----- nvinfo : EIATTR_VRC_CTA_INIT_COUNT
	.align		4
        /*0064*/ 	.byte	0x02, 0x4a
	.zero		1
	.zero		1


	//----- nvinfo : EIATTR_EXIT_INSTR_OFFSETS
	.align		4
        /*0068*/ 	.byte	0x04, 0x1c
        /*006a*/ 	.short	(.L_19 - .L_18)


	//   ....[0]....
.L_18:
        /*006c*/ 	.word	0x000000c0


	//   ....[1]....
        /*0070*/ 	.word	0x00000210


	//----- nvinfo : EIATTR_CBANK_PARAM_SIZE
	.align		4
.L_19:
        /*0074*/ 	.byte	0x03, 0x19
        /*0076*/ 	.short	0x001c


	//----- nvinfo : EIATTR_PARAM_CBANK
	.align		4
        /*0078*/ 	.byte	0x04, 0x0a
        /*007a*/ 	.short	(.L_21 - .L_20)
	.align		4
.L_20:
        /*007c*/ 	.word	index@(.nv.constant0._Z14RGBToGrayscalePhS_iii)
        /*0080*/ 	.short	0x0380
        /*0082*/ 	.short	0x001c


	//----- nvinfo : EIATTR_SW_WAR
	.align		4
.L_21:
        /*0084*/ 	.byte	0x04, 0x36
        /*0086*/ 	.short	(.L_23 - .L_22)
.L_22:
        /*0088*/ 	.word	0x00000008
.L_23:


//--------------------- .nv.callgraph             --------------------------
	.section	.nv.callgraph,"",@"SHT_CUDA_CALLGRAPH"
	.align	4
	.sectionentsize	8
	.align		4
        /*0000*/ 	.word	0x00000000
	.align		4
        /*0004*/ 	.word	0xffffffff
	.align		4
        /*0008*/ 	.word	0x00000000
	.align		4
        /*000c*/ 	.word	0xfffffffe
	.align		4
        /*0010*/ 	.word	0x00000000
	.align		4
        /*0014*/ 	.word	0xfffffffd
	.align		4
        /*0018*/ 	.word	0x00000000
	.align		4
        /*001c*/ 	.word	0xfffffffc


//--------------------- .text._Z14RGBToGrayscalePhS_iii --------------------------
	.section	.text._Z14RGBToGrayscalePhS_iii,"ax",@progbits
	.align	128
        .global         _Z14RGBToGrayscalePhS_iii
        .type           _Z14RGBToGrayscalePhS_iii,@function
        .size           _Z14RGBToGrayscalePhS_iii,(.L_x_1 - _Z14RGBToGrayscalePhS_iii)
        .other          _Z14RGBToGrayscalePhS_iii,@"STO_CUDA_ENTRY STV_DEFAULT"
_Z14RGBToGrayscalePhS_iii:
.text._Z14RGBToGrayscalePhS_iii:
[----:B------:R-:W-:Y:S01]  /*0000*/  LDC R1, c[0x0][0x37c] ;  /* 0x0000df00ff017b82 */ /* 0x000fe20000000800 */
[----:B------:R-:W0:Y:S07]  /*0010*/  S2R R3, SR_TID.Y ;  /* 0x0000000000037919 */ /* 0x000e2e0000002200 */
[----:B------:R-:W1:Y:S01]  /*0020*/  LDC R5, c[0x0][0x360] ;  /* 0x0000d800ff057b82 */ /* 0x000e620000000800 */
[----:B------:R-:W2:Y:S01]  /*0030*/  LDCU.64 UR6, c[0x0][0x390] ;  /* 0x00007200ff0677ac */ /* 0x000ea20008000a00 */
[----:B------:R-:W1:Y:S06]  /*0040*/  S2R R0, SR_TID.X ;  /* 0x0000000000007919 */ /* 0x000e6c0000002100 */
[----:B------:R-:W0:Y:S08]  /*0050*/  S2UR UR5, SR_CTAID.Y ;  /* 0x00000000000579c3 */ /* 0x000e300000002600 */
[----:B------:R-:W0:Y:S08]  /*0060*/  LDC R2, c[0x0][0x364] ;  /* 0x0000d900ff027b82 */ /* 0x000e300000000800 */
[----:B------:R-:W1:Y:S01]  /*0070*/  S2UR UR4, SR_CTAID.X ;  /* 0x00000000000479c3 */ /* 0x000e620000002500 */
[----:B0-----:R-:W-:-:S05]  /*0080*/  IMAD R3, R2, UR5, R3 ;  /* 0x0000000502037c24 */ /* 0x001fca000f8e0203 */
[----:B--2---:R-:W-:Y:S01]  /*0090*/  ISETP.GE.AND P0, PT, R3, UR7, PT ;  /* 0x0000000703007c0c */ /* 0x004fe2000bf06270 */
[----:B-1----:R-:W-:-:S05]  /*00a0*/  IMAD R0, R5, UR4, R0 ;  /* 0x0000000405007c24 */ /* 0x002fca000f8e0200 */
[----:B------:R-:W-:-:S13]  /*00b0*/  ISETP.GE.OR P0, PT, R0, UR6, P0 ;  /* 0x0000000600007c0c */ /* 0x000fda0008706670 */
[----:B------:R-:W-:Y:S05]  /*00c0*/  @P0 EXIT ;  /* 0x000000000000094d */ /* 0x000fea0003800000 */
[----:B------:R-:W0:Y:S01]  /*00d0*/  LDCU UR7, c[0x0][0x398] ;  /* 0x00007300ff0777ac */ /* 0x000e220008000800 */
[----:B------:R-:W-:Y:S01]  /*00e0*/  IMAD R0, R3, UR6, R0 ;  /* 0x0000000603007c24 */ /* 0x000fe2000f8e0200 */
[----:B------:R-:W1:Y:S01]  /*00f0*/  LDCU.128 UR8, c[0x0][0x380] ;  /* 0x00007000ff0877ac */ /* 0x000e620008000c00 */
[----:B------:R-:W2:Y:S02]  /*0100*/  LDCU.64 UR4, c[0x0][0x358] ;  /* 0x00006b00ff0477ac */ /* 0x000ea40008000a00 */
[----:B0-----:R-:W-:-:S05]  /*0110*/  IMAD R3, R0, UR7, RZ ;  /* 0x0000000700037c24 */ /* 0x001fca000f8e02ff */
[----:B-1----:R-:W-:-:S04]  /*0120*/  IADD3 R2, P0, PT, R3, UR10, RZ ;  /* 0x0000000a03027c10 */ /* 0x002fc8000ff1e0ff */
[----:B------:R-:W-:-:S05]  /*0130*/  LEA.HI.X.SX32 R3, R3, UR11, 0x1, P0 ;  /* 0x0000000b03037c11 */ /* 0x000fca00080f0eff */
[----:B--2---:R-:W2:Y:S04]  /*0140*/  LDG.E.U8 R5, desc[UR4][R2.64+0x1] ;  /* 0x0000010402057981 */ /* 0x004ea8000c1e1100 */
[----:B------:R-:W3:Y:S04]  /*0150*/  LDG.E.U8 R4, desc[UR4][R2.64] ;  /* 0x0000000402047981 */ /* 0x000ee8000c1e1100 */
[----:B------:R-:W4:Y:S01]  /*0160*/  LDG.E.U8 R6, desc[UR4][R2.64+0x2] ;  /* 0x0000020402067981 */ /* 0x000f22000c1e1100 */
[----:B--2---:R-:W-:Y:S02]  /*0170*/  I2FP.F32.U32 R5, R5 ;  /* 0x0000000500057245 */ /* 0x004fe40000201000 */
[----:B---3--:R-:W-:-:S03]  /*0180*/  I2FP.F32.U32 R4, R4 ;  /* 0x0000000400047245 */ /* 0x008fc60000201000 */
[----:B------:R-:W-:Y:S01]  /*0190*/  FMUL R5, R5, 0.70999997854232788086 ;  /* 0x3f35c28f05057820 */ /* 0x000fe20000400000 */
[----:B----4-:R-:W-:-:S03]  /*01a0*/  I2FP.F32.U32 R7, R6 ;  /* 0x0000000600077245 */ /* 0x010fc60000201000 */
[----:B------:R-:W-:-:S04]  /*01b0*/  FFMA R4, R4, 0.20999999344348907471, R5 ;  /* 0x3e570a3d04047823 */ /* 0x000fc80000000005 */
[----:B------:R-:W-:Y:S01]  /*01c0*/  FFMA R7, R7, 0.070000000298023223877, R4 ;  /* 0x3d8f5c2907077823 */ /* 0x000fe20000000004 */
[----:B------:R-:W-:-:S04]  /*01d0*/  IADD3 R4, P0, PT, R0, UR8, RZ ;  /* 0x0000000800047c10 */ /* 0x000fc8000ff1e0ff */
[----:B------:R-:W-:Y:S01]  /*01e0*/  LEA.HI.X.SX32 R5, R0, UR9, 0x1, P0 ;  /* 0x0000000900057c11 */ /* 0x000fe200080f0eff */
[----:B------:R-:W0:Y:S04]  /*01f0*/  F2I.U32.TRUNC.NTZ R7, R7 ;  /* 0x0000000700077305 */ /* 0x000e28000020f000 */
[----:B0-----:R-:W-:Y:S01]  /*0200*/  STG.E.U8 desc[UR4][R4.64], R7 ;  /* 0x0000000704007986 */ /* 0x001fe2000c101104 */
[----:B------:R-:W-:Y:S05]  /*0210*/  EXIT ;  /* 0x000000000000794d */ /* 0x000fea0003800000 */
.L_x_0:
[----:B------:R-:W-:-:S00]  /*0220*/  BRA `(.L_x_0) ;  /* 0xfffffffc00fc7947 */ /* 0x000fc0000383ffff */
[----:B------:R-:W-:-:S00]  /*0230*/  NOP ;  /* 0x0000000000007918 */ /* 0x000fc00000000000 */
        /* <DEDUP_REMOVED lines=12> */
.L_x_1:


//--------------------- .nv.shared.reserved.0     --------------------------
	.section	.nv.shared.reserved.0,"aw",@nobits
	.weak		__nv_reservedSMEM_offset_0_alias
	.size		__nv_reservedSMEM_offset_0_alias, 0, 64
	.other		__nv_reservedSMEM_offset_0_alias,@"STO_CUDA_RESERVED_SHARED STV_DEFAULT"
__nv_reservedSMEM_offset_0_alias:
	.zero		0
	.zero		64


//--------------------- .nv.constant0._Z14RGBToGrayscalePhS_iii --------------------------
	.section	.nv.constant0._Z14RGBToGrayscalePhS_iii,"a",@progbits
	.sectionflags	@""
	.align	4
.nv.constant0._Z14RGBToGrayscalePhS_iii:
	.zero		924


//--------------------- SYMBOLS --------------------------

	.type		.nv.reservedSmem.offset0,@object
	.size		.nv.reservedSmem.offset0,0x4
